	.headerflags	@"EF_CUDA_TEXMODE_UNIFIED EF_CUDA_64BIT_ADDRESS EF_CUDA_ACCELERATORS EF_CUDA_SM90 EF_CUDA_VIRTUAL_SM(EF_CUDA_SM90)"
	.elftype	@"ET_EXEC"


//--------------------- .nv.info                  --------------------------
	.section	.nv.info,"",@"SHT_CUDA_INFO"
	.align	4


	//----- nvinfo : EIATTR_REGCOUNT
	.align		4
        /*0000*/ 	.byte	0x04, 0x2f
        /*0002*/ 	.short	(.L_1 - .L_0)
	.align		4
.L_0:
        /*0004*/ 	.word	index@(triton_poi_fused_convolution_relu_14)
        /*0008*/ 	.word	0x0000000c


	//----- nvinfo : EIATTR_MIN_STACK_SIZE
	.align		4
.L_1:
        /*000c*/ 	.byte	0x04, 0x12
        /*000e*/ 	.short	(.L_3 - .L_2)
	.align		4
.L_2:
        /*0010*/ 	.word	index@(triton_poi_fused_convolution_relu_14)
        /*0014*/ 	.word	0x00000000


	//----- nvinfo : EIATTR_FRAME_SIZE
	.align		4
.L_3:
        /*0018*/ 	.byte	0x04, 0x11
        /*001a*/ 	.short	(.L_5 - .L_4)
	.align		4
.L_4:
        /*001c*/ 	.word	index@(triton_poi_fused_convolution_relu_14)
        /*0020*/ 	.word	0x00000000


	//----- nvinfo : EIATTR_MIN_STACK_SIZE
	.align		4
.L_5:
        /*0024*/ 	.byte	0x04, 0x12
        /*0026*/ 	.short	(.L_7 - .L_6)
	.align		4
.L_6:
        /*0028*/ 	.word	index@(triton_poi_fused_convolution_relu_14)
        /*002c*/ 	.word	0x00000000
.L_7:


//--------------------- .nv.info.triton_poi_fused_convolution_relu_14 --------------------------
	.section	.nv.info.triton_poi_fused_convolution_relu_14,"",@"SHT_CUDA_INFO"
	.sectionflags	@""
	.align	4


	//----- nvinfo : EIATTR_CUDA_API_VERSION
	.align		4
        /*0000*/ 	.byte	0x04, 0x37
        /*0002*/ 	.short	(.L_9 - .L_8)
.L_8:
        /*0004*/ 	.word	0x0000007c


	//----- nvinfo : EIATTR_KPARAM_INFO
	.align		4
.L_9:
        /*0008*/ 	.byte	0x04, 0x17
        /*000a*/ 	.short	(.L_11 - .L_10)
.L_10:
        /*000c*/ 	.word	0x00000000
        /*0010*/ 	.short	0x0002
        /*0012*/ 	.short	0x0010
        /*0014*/ 	.byte	0x00, 0xf0, 0x11, 0x00


	//----- nvinfo : EIATTR_KPARAM_INFO
	.align		4
.L_11:
        /*0018*/ 	.byte	0x04, 0x17
        /*001a*/ 	.short	(.L_13 - .L_12)
.L_12:
        /*001c*/ 	.word	0x00000000
        /*0020*/ 	.short	0x0001
        /*0022*/ 	.short	0x0008
        /*0024*/ 	.byte	0x00, 0xf4, 0x21, 0x00


	//----- nvinfo : EIATTR_KPARAM_INFO
	.align		4
.L_13:
        /*0028*/ 	.byte	0x04, 0x17
        /*002a*/ 	.short	(.L_15 - .L_14)
.L_14:
        /*002c*/ 	.word	0x00000000
        /*0030*/ 	.short	0x0000
        /*0032*/ 	.short	0x0000
        /*0034*/ 	.byte	0x00, 0xf4, 0x21, 0x00


	//----- nvinfo : EIATTR_SPARSE_MMA_MASK
	.align		4
.L_15:
        /*0038*/ 	.byte	0x03, 0x50
        /*003a*/ 	.short	0x0000


	//----- nvinfo : EIATTR_MAXREG_COUNT
	.align		4
        /*003c*/ 	.byte	0x03, 0x1b
        /*003e*/ 	.short	0x00ff


	//----- nvinfo : EIATTR_EXIT_INSTR_OFFSETS
	.align		4
        /*0040*/ 	.byte	0x04, 0x1c
        /*0042*/ 	.short	(.L_17 - .L_16)


	//   ....[0]....
.L_16:
        /*0044*/ 	.word	0x000001b0


	//----- nvinfo : EIATTR_REQNTID
	.align		4
.L_17:
        /*0048*/ 	.byte	0x04, 0x10
        /*004a*/ 	.short	(.L_19 - .L_18)
.L_18:
        /*004c*/ 	.word	0x00000100
        /*0050*/ 	.word	0x00000001
        /*0054*/ 	.word	0x00000001


	//----- nvinfo : EIATTR_CBANK_PARAM_SIZE
	.align		4
.L_19:
        /*0058*/ 	.byte	0x03, 0x19
        /*005a*/ 	.short	0x0014


	//----- nvinfo : EIATTR_PARAM_CBANK
	.align		4
        /*005c*/ 	.byte	0x04, 0x0a
        /*005e*/ 	.short	(.L_21 - .L_20)
	.align		4
.L_20:
        /*0060*/ 	.word	index@(.nv.constant0.triton_poi_fused_convolution_relu_14)
        /*0064*/ 	.short	0x0210
        /*0066*/ 	.short	0x0014


	//----- nvinfo : EIATTR_SW_WAR
	.align		4
.L_21:
        /*0068*/ 	.byte	0x04, 0x36
        /*006a*/ 	.short	(.L_23 - .L_22)
.L_22:
        /*006c*/ 	.word	0x00000008
.L_23:


//--------------------- .nv.callgraph             --------------------------
	.section	.nv.callgraph,"",@"SHT_CUDA_CALLGRAPH"
	.align	4
	.sectionentsize	8
	.align		4
        /*0000*/ 	.word	0x00000000
	.align		4
        /*0004*/ 	.word	0xffffffff
	.align		4
        /*0008*/ 	.word	0x00000000
	.align		4
        /*000c*/ 	.word	0xfffffffe
	.align		4
        /*0010*/ 	.word	0x00000000
	.align		4
        /*0014*/ 	.word	0xfffffffd
	.align		4
        /*0018*/ 	.word	0x00000000
	.align		4
        /*001c*/ 	.word	0xfffffffc


//--------------------- .text.triton_poi_fused_convolution_relu_14 --------------------------
	.section	.text.triton_poi_fused_convolution_relu_14,"ax",@progbits
	.align	128
        .global         triton_poi_fused_convolution_relu_14
        .type           triton_poi_fused_convolution_relu_14,@function
        .size           triton_poi_fused_convolution_relu_14,(.L_x_1 - triton_poi_fused_convolution_relu_14)
        .other          triton_poi_fused_convolution_relu_14,@"STO_CUDA_ENTRY STV_DEFAULT"
triton_poi_fused_convolution_relu_14:
.text.triton_poi_fused_convolution_relu_14:
[----:B------:R-:W-:Y:S01]  /*0000*/  LDC R1, c[0x0][0x28] ;  /* 0x00000a00ff017b82 */ /* 0x000fe20000000800 */
[----:B------:R-:W1:Y:S07]  /*0010*/  S2R R0, SR_TID.X ;  /* 0x0000000000007919 */ /* 0x000e6e0000002100 */
[----:B------:R-:W2:Y:S01]  /*0020*/  LDC.64 R4, c[0x0][0x218] ;  /* 0x00008600ff047b82 */ /* 0x000ea20000000a00 */
[----:B------:R-:W-:Y:S01]  /*0030*/  ULDC.64 UR4, c[0x0][0x208] ;  /* 0x0000820000047ab9 */ /* 0x000fe20000000a00 */
[----:B------:R-:W3:Y:S06]  /*0040*/  S2R R7, SR_CTAID.X ;  /* 0x0000000000077919 */ /* 0x000eec0000002500 */
[----:B------:R-:W4:Y:S01]  /*0050*/  LDC.64 R2, c[0x0][0x210] ;  /* 0x00008400ff027b82 */ /* 0x000f220000000a00 */
[----:B-1----:R-:W-:Y:S01]  /*0060*/  IMAD.SHL.U32 R0, R0, 0x2, RZ ;  /* 0x0000000200007824 */ /* 0x002fe200078e00ff */
[----:B---3--:R-:W-:-:S04]  /*0070*/  SHF.R.S32.HI R6, RZ, 0x16, R7 ;  /* 0x00000016ff067819 */ /* 0x008fc80000011407 */
[----:B------:R-:W-:Y:S02]  /*0080*/  LOP3.LUT R0, R0, 0x1fe, RZ, 0xc0, !PT ;  /* 0x000001fe00007812 */ /* 0x000fe400078ec0ff */
[----:B------:R-:W-:-:S03]  /*0090*/  SGXT R6, R6, 0x1 ;  /* 0x000000010606781a */ /* 0x000fc60000000200 */
[----:B------:R-:W-:-:S04]  /*00a0*/  IMAD R7, R7, 0x200, R0 ;  /* 0x0000020007077824 */ /* 0x000fc800078e0200 */
[----:B----4-:R-:W-:Y:S01]  /*00b0*/  IMAD.WIDE R2, R7, 0x4, R2 ;  /* 0x0000000407027825 */ /* 0x010fe200078e0202 */
[----:B------:R-:W-:-:S04]  /*00c0*/  LEA.HI R6, R6, R7, RZ, 0x8 ;  /* 0x0000000706067211 */ /* 0x000fc800078f40ff */
[----:B------:R-:W-:-:S04]  /*00d0*/  SHF.R.S32.HI R6, RZ, 0x8, R6 ;  /* 0x00000008ff067819 */ /* 0x000fc80000011406 */
[----:B------:R-:W-:-:S04]  /*00e0*/  LEA.HI R0, R6, R6, RZ, 0x7 ;  /* 0x0000000606007211 */ /* 0x000fc800078f38ff */
[----:B------:R-:W-:-:S05]  /*00f0*/  LOP3.LUT R9, R0, 0xffffff80, RZ, 0xc0, !PT ;  /* 0xffffff8000097812 */ /* 0x000fca00078ec0ff */
[----:B------:R-:W-:Y:S02]  /*0100*/  IMAD.IADD R9, R6, 0x1, -R9 ;  /* 0x0000000106097824 */ /* 0x000fe400078e0a09 */
[----:B------:R-:W3:Y:S02]  /*0110*/  LDG.E.64 R6, desc[UR4][R2.64] ;  /* 0x0000000402067981 */ /* 0x000ee4000c1e1b00 */
[----:B--2---:R-:W-:-:S06]  /*0120*/  IMAD.WIDE R4, R9, 0x4, R4 ;  /* 0x0000000409047825 */ /* 0x004fcc00078e0204 */
[----:B------:R-:W3:Y:S02]  /*0130*/  LDG.E.EL R4, desc[UR4][R4.64] ;  /* 0x0000000404047981 */ /* 0x000ee4000c2e1900 */
[CC--:B---3--:R-:W-:Y:S01]  /*0140*/  FSETP.GEU.AND P0, PT, R6.reuse, -R4.reuse, PT ;  /* 0x800000040600720b */ /* 0x0c8fe20003f0e000 */
[--C-:B------:R-:W-:Y:S01]  /*0150*/  FADD R6, R6, R4.reuse ;  /* 0x0000000406067221 */ /* 0x100fe20000000000 */
[C---:B------:R-:W-:Y:S01]  /*0160*/  FADD R0, R7.reuse, R4 ;  /* 0x0000000407007221 */ /* 0x040fe20000000000 */
[----:B------:R-:W-:-:S03]  /*0170*/  FSETP.GEU.AND P1, PT, R7, -R4, PT ;  /* 0x800000040700720b */ /* 0x000fc60003f2e000 */
[----:B------:R-:W-:Y:S02]  /*0180*/  FSEL R6, R6, RZ, P0 ;  /* 0x000000ff06067208 */ /* 0x000fe40000000000 */
[----:B------:R-:W-:-:S05]  /*0190*/  FSEL R7, R0, RZ, P1 ;  /* 0x000000ff00077208 */ /* 0x000fca0000800000 */
[----:B------:R-:W-:Y:S01]  /*01a0*/  STG.E.64 desc[UR4][R2.64], R6 ;  /* 0x0000000602007986 */ /* 0x000fe2000c101b04 */
[----:B------:R-:W-:Y:S05]  /*01b0*/  EXIT ;  /* 0x000000000000794d */ /* 0x000fea0003800000 */
.L_x_0:
[----:B------:R-:W-:-:S00]  /*01c0*/  BRA `(.L_x_0) ;  /* 0xfffffffc00fc7947 */ /* 0x000fc0000383ffff */
[----:B------:R-:W-:-:S00]  /*01d0*/  NOP ;  /* 0x0000000000007918 */ /* 0x000fc00000000000 */
        /* <DEDUP_REMOVED lines=10> */
.L_x_1:


//--------------------- .nv.constant0.triton_poi_fused_convolution_relu_14 --------------------------
	.section	.nv.constant0.triton_poi_fused_convolution_relu_14,"a",@progbits
	.sectionflags	@""
	.align	4
.nv.constant0.triton_poi_fused_convolution_relu_14:
	.zero		548
